//
// Generated by NVIDIA NVVM Compiler
//
// Compiler Build ID: CL-36424714
// Cuda compilation tools, release 13.0, V13.0.88
// Based on NVVM 20.0.0
//

.version 9.0
.target sm_100
.address_size 64

	// .globl	_Z8rk2_cudaddddddjPdS_

.visible .entry _Z8rk2_cudaddddddjPdS_(
	.param .f64 _Z8rk2_cudaddddddjPdS__param_0,
	.param .f64 _Z8rk2_cudaddddddjPdS__param_1,
	.param .f64 _Z8rk2_cudaddddddjPdS__param_2,
	.param .f64 _Z8rk2_cudaddddddjPdS__param_3,
	.param .f64 _Z8rk2_cudaddddddjPdS__param_4,
	.param .f64 _Z8rk2_cudaddddddjPdS__param_5,
	.param .u32 _Z8rk2_cudaddddddjPdS__param_6,
	.param .u64 .ptr .align 1 _Z8rk2_cudaddddddjPdS__param_7,
	.param .u64 .ptr .align 1 _Z8rk2_cudaddddddjPdS__param_8
)
{
	.reg .pred 	%p<6>;
	.reg .b32 	%r<50>;
	.reg .b64 	%rd<21>;
	.reg .b64 	%fd<89>;

	ld.param.f64 	%fd15, [_Z8rk2_cudaddddddjPdS__param_0];
	ld.param.f64 	%fd17, [_Z8rk2_cudaddddddjPdS__param_2];
	ld.param.f64 	%fd18, [_Z8rk2_cudaddddddjPdS__param_3];
	ld.param.u32 	%r29, [_Z8rk2_cudaddddddjPdS__param_6];
	ld.param.u64 	%rd2, [_Z8rk2_cudaddddddjPdS__param_7];
	ld.param.u64 	%rd3, [_Z8rk2_cudaddddddjPdS__param_8];
	cvta.to.global.u64 	%rd4, %rd3;
	cvta.to.global.u64 	%rd5, %rd2;
	mov.u32 	%r30, %ctaid.x;
	mov.u32 	%r31, %ntid.x;
	mov.u32 	%r32, %tid.x;
	mad.lo.s32 	%r33, %r30, %r31, %r32;
	shl.b32 	%r34, %r33, 1;
	mul.wide.s32 	%rd6, %r34, 8;
	add.s64 	%rd7, %rd5, %rd6;
	mul.wide.s32 	%rd8, %r33, 8;
	add.s64 	%rd1, %rd4, %rd8;
	ld.global.f64 	%fd84, [%rd7];
	ld.global.f64 	%fd83, [%rd7+8];
	st.global.f64 	[%rd1], %fd84;
	mov.u32 	%r1, %nctaid.x;
	shl.b32 	%r2, %r1, 1;
	mul.lo.s32 	%r35, %r2, %r29;
	mul.wide.u32 	%rd9, %r35, 8;
	add.s64 	%rd10, %rd1, %rd9;
	st.global.f64 	[%rd10], %fd83;
	setp.lt.u32 	%p1, %r29, 2;
	@%p1 bra 	$L__BB0_8;
	neg.f64 	%fd3, %fd17;
	mul.f64 	%fd4, %fd15, %fd18;
	add.s32 	%r3, %r29, -1;
	add.s32 	%r37, %r29, -2;
	and.b32  	%r4, %r3, 3;
	setp.lt.u32 	%p2, %r37, 3;
	mov.b32 	%r47, 1;
	@%p2 bra 	$L__BB0_5;
	and.b32  	%r39, %r3, -4;
	neg.s32 	%r45, %r39;
	shl.b32 	%r6, %r1, 3;
	mul.lo.s32 	%r43, %r1, 6;
	shl.b32 	%r42, %r1, 2;
	mov.b32 	%r46, 0;
	mov.u32 	%r41, %r2;
	mov.u32 	%r44, %r6;
$L__BB0_3:
	ld.param.f64 	%fd81, [_Z8rk2_cudaddddddjPdS__param_5];
	ld.param.f64 	%fd79, [_Z8rk2_cudaddddddjPdS__param_4];
	ld.param.f64 	%fd77, [_Z8rk2_cudaddddddjPdS__param_1];
	mul.f64 	%fd21, %fd77, %fd83;
	mul.f64 	%fd22, %fd84, %fd3;
	fma.rn.f64 	%fd23, %fd4, %fd21, %fd84;
	fma.rn.f64 	%fd24, %fd4, %fd22, %fd83;
	mul.f64 	%fd25, %fd77, %fd24;
	mul.f64 	%fd26, %fd23, %fd3;
	mul.f64 	%fd27, %fd81, %fd25;
	fma.rn.f64 	%fd28, %fd79, %fd21, %fd27;
	fma.rn.f64 	%fd29, %fd15, %fd28, %fd84;
	mul.f64 	%fd30, %fd81, %fd26;
	fma.rn.f64 	%fd31, %fd79, %fd22, %fd30;
	fma.rn.f64 	%fd32, %fd15, %fd31, %fd83;
	mul.wide.u32 	%rd11, %r41, 8;
	add.s64 	%rd12, %rd1, %rd11;
	st.global.f64 	[%rd12], %fd29;
	st.global.f64 	[%rd12+8], %fd32;
	mul.f64 	%fd33, %fd77, %fd32;
	mul.f64 	%fd34, %fd29, %fd3;
	fma.rn.f64 	%fd35, %fd4, %fd33, %fd29;
	fma.rn.f64 	%fd36, %fd4, %fd34, %fd32;
	mul.f64 	%fd37, %fd77, %fd36;
	mul.f64 	%fd38, %fd35, %fd3;
	mul.f64 	%fd39, %fd81, %fd37;
	fma.rn.f64 	%fd40, %fd79, %fd33, %fd39;
	fma.rn.f64 	%fd41, %fd15, %fd40, %fd29;
	mul.f64 	%fd42, %fd81, %fd38;
	fma.rn.f64 	%fd43, %fd79, %fd34, %fd42;
	fma.rn.f64 	%fd44, %fd15, %fd43, %fd32;
	mul.wide.u32 	%rd13, %r42, 8;
	add.s64 	%rd14, %rd1, %rd13;
	st.global.f64 	[%rd14], %fd41;
	st.global.f64 	[%rd14+8], %fd44;
	mul.f64 	%fd45, %fd77, %fd44;
	mul.f64 	%fd46, %fd41, %fd3;
	fma.rn.f64 	%fd47, %fd4, %fd45, %fd41;
	fma.rn.f64 	%fd48, %fd4, %fd46, %fd44;
	mul.f64 	%fd49, %fd77, %fd48;
	mul.f64 	%fd50, %fd47, %fd3;
	mul.f64 	%fd51, %fd81, %fd49;
	fma.rn.f64 	%fd52, %fd79, %fd45, %fd51;
	fma.rn.f64 	%fd53, %fd15, %fd52, %fd41;
	mul.f64 	%fd54, %fd81, %fd50;
	fma.rn.f64 	%fd55, %fd79, %fd46, %fd54;
	fma.rn.f64 	%fd56, %fd15, %fd55, %fd44;
	mul.wide.u32 	%rd15, %r43, 8;
	add.s64 	%rd16, %rd1, %rd15;
	st.global.f64 	[%rd16], %fd53;
	st.global.f64 	[%rd16+8], %fd56;
	mul.f64 	%fd57, %fd77, %fd56;
	mul.f64 	%fd58, %fd53, %fd3;
	fma.rn.f64 	%fd59, %fd4, %fd57, %fd53;
	fma.rn.f64 	%fd60, %fd4, %fd58, %fd56;
	mul.f64 	%fd61, %fd77, %fd60;
	mul.f64 	%fd62, %fd59, %fd3;
	mul.f64 	%fd63, %fd81, %fd61;
	fma.rn.f64 	%fd64, %fd79, %fd57, %fd63;
	fma.rn.f64 	%fd84, %fd15, %fd64, %fd53;
	mul.f64 	%fd65, %fd81, %fd62;
	fma.rn.f64 	%fd66, %fd79, %fd58, %fd65;
	fma.rn.f64 	%fd83, %fd15, %fd66, %fd56;
	mul.wide.u32 	%rd17, %r44, 8;
	add.s64 	%rd18, %rd1, %rd17;
	st.global.f64 	[%rd18], %fd84;
	st.global.f64 	[%rd18+8], %fd83;
	add.s32 	%r46, %r46, 4;
	add.s32 	%r45, %r45, 4;
	add.s32 	%r44, %r44, %r6;
	add.s32 	%r43, %r43, %r6;
	add.s32 	%r42, %r42, %r6;
	add.s32 	%r41, %r41, %r6;
	setp.ne.s32 	%p3, %r45, 0;
	@%p3 bra 	$L__BB0_3;
	add.s32 	%r47, %r46, 1;
$L__BB0_5:
	setp.eq.s32 	%p4, %r4, 0;
	@%p4 bra 	$L__BB0_8;
	mul.lo.s32 	%r40, %r1, %r47;
	shl.b32 	%r49, %r40, 1;
	neg.s32 	%r48, %r4;
$L__BB0_7:
	.pragma "nounroll";
	ld.param.f64 	%fd82, [_Z8rk2_cudaddddddjPdS__param_5];
	ld.param.f64 	%fd80, [_Z8rk2_cudaddddddjPdS__param_4];
	ld.param.f64 	%fd78, [_Z8rk2_cudaddddddjPdS__param_1];
	mul.f64 	%fd67, %fd78, %fd83;
	mul.f64 	%fd68, %fd84, %fd3;
	fma.rn.f64 	%fd69, %fd4, %fd67, %fd84;
	fma.rn.f64 	%fd70, %fd4, %fd68, %fd83;
	mul.f64 	%fd71, %fd78, %fd70;
	mul.f64 	%fd72, %fd69, %fd3;
	mul.f64 	%fd73, %fd82, %fd71;
	fma.rn.f64 	%fd74, %fd80, %fd67, %fd73;
	fma.rn.f64 	%fd84, %fd15, %fd74, %fd84;
	mul.f64 	%fd75, %fd82, %fd72;
	fma.rn.f64 	%fd76, %fd80, %fd68, %fd75;
	fma.rn.f64 	%fd83, %fd15, %fd76, %fd83;
	mul.wide.u32 	%rd19, %r49, 8;
	add.s64 	%rd20, %rd1, %rd19;
	st.global.f64 	[%rd20], %fd84;
	st.global.f64 	[%rd20+8], %fd83;
	add.s32 	%r49, %r49, %r2;
	add.s32 	%r48, %r48, 1;
	setp.ne.s32 	%p5, %r48, 0;
	@%p5 bra 	$L__BB0_7;
$L__BB0_8:
	ret;

}


// ===== COMPILED SASS (sm_100) =====

	.target	sm_100

	.elftype	@"ET_EXEC"


//--------------------- .note.nv.tkinfo           --------------------------
	.section	.note.nv.tkinfo,"",@"SHT_NOTE"
	.sectionflags	@"SHF_NOTE_NV_TKINFO"
	.tkinfo
        /*0018*/ 	.word	0x00000002
        /*0030*/ 	.string	""
        /*0030*/ 	.string	"ptxas"
        /*0030*/ 	.string	"Cuda compilation tools, release 13.0, V13.0.88"
        /*0030*/ 	.string	"Build cuda_13.0.r13.0/compiler.36424714_0"
        /*0030*/ 	.string	"-arch sm_100 -m 64 "



//--------------------- .note.nv.cuinfo           --------------------------
	.section	.note.nv.cuinfo,"",@"SHT_NOTE"
	.sectionflags	@"SHF_NOTE_NV_CUINFO"
        /*0018*/ 	.short	0x0002
        /*001a*/ 	.short	0x0064
        /*001c*/ 	.short	0x0082
	.zero		2


//--------------------- .nv.info                  --------------------------
	.section	.nv.info,"",@"SHT_CUDA_INFO"
	.align	4


	//----- nvinfo : EIATTR_REGCOUNT
	.align		4
        /*0000*/ 	.byte	0x04, 0x2f
        /*0002*/ 	.short	(.L_1 - .L_0)
	.align		4
.L_0:
        /*0004*/ 	.word	index@(_Z8rk2_cudaddddddjPdS_)
        /*0008*/ 	.word	0x00000020


	//----- nvinfo : EIATTR_FRAME_SIZE
	.align		4
.L_1:
        /*000c*/ 	.byte	0x04, 0x11
        /*000e*/ 	.short	(.L_3 - .L_2)
	.align		4
.L_2:
        /*0010*/ 	.word	index@(_Z8rk2_cudaddddddjPdS_)
        /*0014*/ 	.word	0x00000000


	//----- nvinfo : EIATTR_MIN_STACK_SIZE
	.align		4
.L_3:
        /*0018*/ 	.byte	0x04, 0x12
        /*001a*/ 	.short	(.L_5 - .L_4)
	.align		4
.L_4:
        /*001c*/ 	.word	index@(_Z8rk2_cudaddddddjPdS_)
        /*0020*/ 	.word	0x00000000
.L_5:


//--------------------- .nv.compat                --------------------------
	.section	.nv.compat,"",@"SHT_CUDA_COMPAT_INFO"
	.align	4
        /*0000*/ 	.byte	0x02, 0x09, 0x00, 0x00, 0x02, 0x02, 0x01, 0x00, 0x02, 0x05, 0x05, 0x00, 0x03, 0x07, 0x01, 0x01
        /*0010*/ 	.byte	0x02, 0x03, 0x00, 0x00, 0x02, 0x06, 0x01, 0x00, 0x04, 0x0b, 0x08, 0x00, 0x01, 0x00, 0x00, 0x00
        /*0020*/ 	.byte	0x00, 0x00, 0x00, 0x00


//--------------------- .nv.info._Z8rk2_cudaddddddjPdS_ --------------------------
	.section	.nv.info._Z8rk2_cudaddddddjPdS_,"",@"SHT_CUDA_INFO"
	.sectionflags	@""
	.align	4


	//----- nvinfo : EIATTR_CUDA_API_VERSION
	.align		4
        /*0000*/ 	.byte	0x04, 0x37
        /*0002*/ 	.short	(.L_7 - .L_6)
.L_6:
        /*0004*/ 	.word	0x00000082


	//----- nvinfo : EIATTR_KPARAM_INFO
	.align		4
.L_7:
        /*0008*/ 	.byte	0x04, 0x17
        /*000a*/ 	.short	(.L_9 - .L_8)
.L_8:
        /*000c*/ 	.word	0x00000000
        /*0010*/ 	.short	0x0008
        /*0012*/ 	.short	0x0040
        /*0014*/ 	.byte	0x00, 0xf5, 0x21, 0x00


	//----- nvinfo : EIATTR_KPARAM_INFO
	.align		4
.L_9:
        /*0018*/ 	.byte	0x04, 0x17
        /*001a*/ 	.short	(.L_11 - .L_10)
.L_10:
        /*001c*/ 	.word	0x00000000
        /*0020*/ 	.short	0x0007
        /*0022*/ 	.short	0x0038
        /*0024*/ 	.byte	0x00, 0xf5, 0x21, 0x00


	//----- nvinfo : EIATTR_KPARAM_INFO
	.align		4
.L_11:
        /*0028*/ 	.byte	0x04, 0x17
        /*002a*/ 	.short	(.L_13 - .L_12)
.L_12:
        /*002c*/ 	.word	0x00000000
        /*0030*/ 	.short	0x0006
        /*0032*/ 	.short	0x0030
        /*0034*/ 	.byte	0x00, 0xf0, 0x11, 0x00


	//----- nvinfo : EIATTR_KPARAM_INFO
	.align		4
.L_13:
        /*0038*/ 	.byte	0x04, 0x17
        /*003a*/ 	.short	(.L_15 - .L_14)
.L_14:
        /*003c*/ 	.word	0x00000000
        /*0040*/ 	.short	0x0005
        /*0042*/ 	.short	0x0028
        /*0044*/ 	.byte	0x00, 0xf0, 0x21, 0x00


	//----- nvinfo : EIATTR_KPARAM_INFO
	.align		4
.L_15:
        /*0048*/ 	.byte	0x04, 0x17
        /*004a*/ 	.short	(.L_17 - .L_16)
.L_16:
        /*004c*/ 	.word	0x00000000
        /*0050*/ 	.short	0x0004
        /*0052*/ 	.short	0x0020
        /*0054*/ 	.byte	0x00, 0xf0, 0x21, 0x00


	//----- nvinfo : EIATTR_KPARAM_INFO
	.align		4
.L_17:
        /*0058*/ 	.byte	0x04, 0x17
        /*005a*/ 	.short	(.L_19 - .L_18)
.L_18:
        /*005c*/ 	.word	0x00000000
        /*0060*/ 	.short	0x0003
        /*0062*/ 	.short	0x0018
        /*0064*/ 	.byte	0x00, 0xf0, 0x21, 0x00


	//----- nvinfo : EIATTR_KPARAM_INFO
	.align		4
.L_19:
        /*0068*/ 	.byte	0x04, 0x17
        /*006a*/ 	.short	(.L_21 - .L_20)
.L_20:
        /*006c*/ 	.word	0x00000000
        /*0070*/ 	.short	0x0002
        /*0072*/ 	.short	0x0010
        /*0074*/ 	.byte	0x00, 0xf0, 0x21, 0x00


	//----- nvinfo : EIATTR_KPARAM_INFO
	.align		4
.L_21:
        /*0078*/ 	.byte	0x04, 0x17
        /*007a*/ 	.short	(.L_23 - .L_22)
.L_22:
        /*007c*/ 	.word	0x00000000
        /*0080*/ 	.short	0x0001
        /*0082*/ 	.short	0x0008
        /*0084*/ 	.byte	0x00, 0xf0, 0x21, 0x00


	//----- nvinfo : EIATTR_KPARAM_INFO
	.align		4
.L_23:
        /*0088*/ 	.byte	0x04, 0x17
        /*008a*/ 	.short	(.L_25 - .L_24)
.L_24:
        /*008c*/ 	.word	0x00000000
        /*0090*/ 	.short	0x0000
        /*0092*/ 	.short	0x0000
        /*0094*/ 	.byte	0x00, 0xf0, 0x21, 0x00


	//----- nvinfo : EIATTR_SPARSE_MMA_MASK
	.align		4
.L_25:
        /*0098*/ 	.byte	0x03, 0x50
        /*009a*/ 	.short	0x0000


	//----- nvinfo : EIATTR_MAXREG_COUNT
	.align		4
        /*009c*/ 	.byte	0x03, 0x1b
        /*009e*/ 	.short	0x00ff


	//----- nvinfo : EIATTR_MERCURY_ISA_VERSION
	.align		4
        /*00a0*/ 	.byte	0x03, 0x5f
        /*00a2*/ 	.short	0x0101


	//----- nvinfo : EIATTR_VRC_CTA_INIT_COUNT
	.align		4
        /*00a4*/ 	.byte	0x02, 0x4a
	.zero		1
	.zero		1


	//----- nvinfo : EIATTR_EXIT_INSTR_OFFSETS
	.align		4
        /*00a8*/ 	.byte	0x04, 0x1c
        /*00aa*/ 	.short	(.L_27 - .L_26)


	//   ....[0]....
.L_26:
        /*00ac*/ 	.word	0x00000150


	//   ....[1]....
        /*00b0*/ 	.word	0x00000720


	//   ....[2]....
        /*00b4*/ 	.word	0x000008d0


	//----- nvinfo : EIATTR_CBANK_PARAM_SIZE
	.align		4
.L_27:
        /*00b8*/ 	.byte	0x03, 0x19
        /*00ba*/ 	.short	0x0048


	//----- nvinfo : EIATTR_PARAM_CBANK
	.align		4
        /*00bc*/ 	.byte	0x04, 0x0a
        /*00be*/ 	.short	(.L_29 - .L_28)
	.align		4
.L_28:
        /*00c0*/ 	.word	index@(.nv.constant0._Z8rk2_cudaddddddjPdS_)
        /*00c4*/ 	.short	0x0380
        /*00c6*/ 	.short	0x0048


	//----- nvinfo : EIATTR_SW_WAR
	.align		4
.L_29:
        /*00c8*/ 	.byte	0x04, 0x36
        /*00ca*/ 	.short	(.L_31 - .L_30)
.L_30:
        /*00cc*/ 	.word	0x00000008
.L_31:


//--------------------- .nv.callgraph             --------------------------
	.section	.nv.callgraph,"",@"SHT_CUDA_CALLGRAPH"
	.align	4
	.sectionentsize	8
	.align		4
        /*0000*/ 	.word	0x00000000
	.align		4
        /*0004*/ 	.word	0xffffffff
	.align		4
        /*0008*/ 	.word	0x00000000
	.align		4
        /*000c*/ 	.word	0xfffffffe
	.align		4
        /*0010*/ 	.word	0x00000000
	.align		4
        /*0014*/ 	.word	0xfffffffd
	.align		4
        /*0018*/ 	.word	0x00000000
	.align		4
        /*001c*/ 	.word	0xfffffffc


//--------------------- .text._Z8rk2_cudaddddddjPdS_ --------------------------
	.section	.text._Z8rk2_cudaddddddjPdS_,"ax",@progbits
	.align	128
        .global         _Z8rk2_cudaddddddjPdS_
        .type           _Z8rk2_cudaddddddjPdS_,@function
        .size           _Z8rk2_cudaddddddjPdS_,(.L_x_4 - _Z8rk2_cudaddddddjPdS_)
        .other          _Z8rk2_cudaddddddjPdS_,@"STO_CUDA_ENTRY STV_DEFAULT"
_Z8rk2_cudaddddddjPdS_:
.text._Z8rk2_cudaddddddjPdS_:
[----:B------:R-:W-:Y:S01]  /*0000*/  LDC R1, c[0x0][0x37c] ;  /* 0x0000df00ff017b82 */ /* 0x000fe20000000800 */
[----:B------:R-:W0:Y:S07]  /*0010*/  S2R R0, SR_TID.X ;  /* 0x0000000000007919 */ /* 0x000e2e0000002100 */
[----:B------:R-:W0:Y:S01]  /*0020*/  S2UR UR4, SR_CTAID.X ;  /* 0x00000000000479c3 */ /* 0x000e220000002500 */
[----:B------:R-:W1:Y:S07]  /*0030*/  LDCU.64 UR10, c[0x0][0x358] ;  /* 0x00006b00ff0a77ac */ /* 0x000e6e0008000a00 */
[----:B------:R-:W0:Y:S08]  /*0040*/  LDC R5, c[0x0][0x360] ;  /* 0x0000d800ff057b82 */ /* 0x000e300000000800 */
[----:B------:R-:W2:Y:S01]  /*0050*/  LDC.64 R2, c[0x0][0x3b8] ;  /* 0x0000ee00ff027b82 */ /* 0x000ea20000000a00 */
[----:B0-----:R-:W-:-:S07]  /*0060*/  IMAD R5, R5, UR4, R0 ;  /* 0x0000000405057c24 */ /* 0x001fce000f8e0200 */
[----:B------:R-:W0:Y:S01]  /*0070*/  LDC R0, c[0x0][0x3b0] ;  /* 0x0000ec00ff007b82 */ /* 0x000e220000000800 */
[----:B------:R-:W-:-:S05]  /*0080*/  SHF.L.U32 R7, R5, 0x1, RZ ;  /* 0x0000000105077819 */ /* 0x000fca00000006ff */
[----:B--2---:R-:W-:Y:S02]  /*0090*/  IMAD.WIDE R2, R7, 0x8, R2 ;  /* 0x0000000807027825 */ /* 0x004fe400078e0202 */
[----:B------:R-:W2:Y:S03]  /*00a0*/  LDC.64 R6, c[0x0][0x3c0] ;  /* 0x0000f000ff067b82 */ /* 0x000ea60000000a00 */
[----:B-1----:R-:W3:Y:S04]  /*00b0*/  LDG.E.64 R22, desc[UR10][R2.64] ;  /* 0x0000000a02167981 */ /* 0x002ee8000c1e1b00 */
[----:B------:R-:W4:Y:S01]  /*00c0*/  LDG.E.64 R18, desc[UR10][R2.64+0x8] ;  /* 0x0000080a02127981 */ /* 0x000f22000c1e1b00 */
[----:B------:R-:W1:Y:S01]  /*00d0*/  LDCU UR5, c[0x0][0x370] ;  /* 0x00006e00ff0577ac */ /* 0x000e620008000800 */
[----:B0-----:R-:W-:Y:S01]  /*00e0*/  ISETP.GE.U32.AND P0, PT, R0, 0x2, PT ;  /* 0x000000020000780c */ /* 0x001fe20003f06070 */
[----:B--2---:R-:W-:Y:S01]  /*00f0*/  IMAD.WIDE R6, R5, 0x8, R6 ;  /* 0x0000000805067825 */ /* 0x004fe200078e0206 */
[----:B-1----:R-:W-:-:S06]  /*0100*/  USHF.L.U32 UR6, UR5, 0x1, URZ ;  /* 0x0000000105067899 */ /* 0x002fcc00080006ff */
[----:B------:R-:W-:-:S04]  /*0110*/  IMAD R5, R0, UR6, RZ ;  /* 0x0000000600057c24 */ /* 0x000fc8000f8e02ff */
[----:B------:R-:W-:Y:S01]  /*0120*/  IMAD.WIDE.U32 R4, R5, 0x8, R6 ;  /* 0x0000000805047825 */ /* 0x000fe200078e0006 */
[----:B---3--:R0:W-:Y:S04]  /*0130*/  STG.E.64 desc[UR10][R6.64], R22 ;  /* 0x0000001606007986 */ /* 0x0081e8000c101b0a */
[----:B----4-:R0:W-:Y:S01]  /*0140*/  STG.E.64 desc[UR10][R4.64], R18 ;  /* 0x0000001204007986 */ /* 0x0101e2000c101b0a */
[----:B------:R-:W-:Y:S05]  /*0150*/  @!P0 EXIT ;  /* 0x000000000000894d */ /* 0x000fea0003800000 */
[----:B------:R-:W1:Y:S01]  /*0160*/  LDC.64 R8, c[0x0][0x398] ;  /* 0x0000e600ff087b82 */ /* 0x000e620000000a00 */
[----:B------:R-:W1:Y:S01]  /*0170*/  LDCU.64 UR12, c[0x0][0x380] ;  /* 0x00007000ff0c77ac */ /* 0x000e620008000a00 */
[----:B------:R-:W-:Y:S01]  /*0180*/  VIADD R2, R0, 0xfffffffe ;  /* 0xfffffffe00027836 */ /* 0x000fe20000000000 */
[----:B------:R-:W-:-:S04]  /*0190*/  UMOV UR4, 0x1 ;  /* 0x0000000100047882 */ /* 0x000fc80000000000 */
[----:B------:R-:W-:Y:S02]  /*01a0*/  ISETP.GE.U32.AND P0, PT, R2, 0x3, PT ;  /* 0x000000030200780c */ /* 0x000fe40003f06070 */
[----:B------:R-:W-:-:S04]  /*01b0*/  IADD3 R2, PT, PT, R0, -0x1, RZ ;  /* 0xffffffff00027810 */ /* 0x000fc80007ffe0ff */
[----:B------:R-:W-:Y:S01]  /*01c0*/  LOP3.LUT R0, R2, 0x3, RZ, 0xc0, !PT ;  /* 0x0000000302007812 */ /* 0x000fe200078ec0ff */
[----:B-1----:R-:W-:-:S06]  /*01d0*/  DMUL R8, R8, UR12 ;  /* 0x0000000c08087c28 */ /* 0x002fcc0008000000 */
[----:B------:R-:W-:Y:S05]  /*01e0*/  @!P0 BRA `(.L_x_0) ;  /* 0x0000000400488947 */ /* 0x000fea0003800000 */
[----:B------:R-:W-:Y:S01]  /*01f0*/  USHF.L.U32 UR8, UR5, 0x2, URZ ;  /* 0x0000000205087899 */ /* 0x000fe200080006ff */
[----:B------:R-:W-:Y:S01]  /*0200*/  LOP3.LUT R2, R2, 0xfffffffc, RZ, 0xc0, !PT ;  /* 0xfffffffc02027812 */ /* 0x000fe200078ec0ff */
[----:B------:R-:W-:Y:S01]  /*0210*/  USHF.L.U32 UR7, UR5, 0x3, URZ ;  /* 0x0000000305077899 */ /* 0x000fe200080006ff */
[----:B------:R-:W-:Y:S01]  /*0220*/  IMAD.U32 R3, RZ, RZ, UR6 ;  /* 0x00000006ff037e24 */ /* 0x000fe2000f8e00ff */
[----:B------:R-:W-:Y:S01]  /*0230*/  UIMAD UR4, UR5, 0x6, URZ ;  /* 0x00000006050478a4 */ /* 0x000fe2000f8e02ff */
[----:B------:R-:W-:Y:S01]  /*0240*/  IADD3 R26, PT, PT, -R2, RZ, RZ ;  /* 0x000000ff021a7210 */ /* 0x000fe20007ffe1ff */
[----:B------:R-:W1:Y:S01]  /*0250*/  LDCU.64 UR14, c[0x0][0x388] ;  /* 0x00007100ff0e77ac */ /* 0x000e620008000a00 */
[----:B------:R-:W-:Y:S01]  /*0260*/  MOV R2, UR8 ;  /* 0x0000000800027c02 */ /* 0x000fe20008000f00 */
[----:B0-----:R-:W-:Y:S02]  /*0270*/  IMAD.U32 R4, RZ, RZ, UR7 ;  /* 0x00000007ff047e24 */ /* 0x001fe4000f8e00ff */
[----:B------:R-:W-:Y:S01]  /*0280*/  IMAD.U32 R5, RZ, RZ, UR4 ;  /* 0x00000004ff057e24 */ /* 0x000fe2000f8e00ff */
[----:B------:R-:W0:Y:S01]  /*0290*/  LDCU.64 UR16, c[0x0][0x390] ;  /* 0x00007200ff1077ac */ /* 0x000e220008000a00 */
[----:B------:R-:W2:Y:S01]  /*02a0*/  LDCU.128 UR20, c[0x0][0x3a0] ;  /* 0x00007400ff1477ac */ /* 0x000ea20008000c00 */
[----:B------:R-:W-:-:S05]  /*02b0*/  UMOV UR4, URZ ;  /* 0x000000ff00047c82 */ /* 0x000fca0008000000 */
.L_x_1:
[----:B0--3--:R-:W-:Y:S01]  /*02c0*/  DMUL R10, R22, -UR16 ;  /* 0x80000010160a7c28 */ /* 0x009fe20008000000 */
[----:B------:R-:W-:Y:S01]  /*02d0*/  IADD3 R26, PT, PT, R26, 0x4, RZ ;  /* 0x000000041a1a7810 */ /* 0x000fe20007ffe0ff */
[----:B-1----:R-:W-:Y:S01]  /*02e0*/  DMUL R12, R18, UR14 ;  /* 0x0000000e120c7c28 */ /* 0x002fe20008000000 */
[----:B------:R-:W-:Y:S02]  /*02f0*/  UIADD3 UR4, UPT, UPT, UR4, 0x4, URZ ;  /* 0x0000000404047890 */ /* 0x000fe4000fffe0ff */
[----:B------:R-:W-:-:S03]  /*0300*/  ISETP.NE.AND P0, PT, R26, RZ, PT ;  /* 0x000000ff1a00720c */ /* 0x000fc60003f05270 */
[C---:B------:R-:W-:Y:S02]  /*0310*/  DFMA R16, R8.reuse, R10, R18 ;  /* 0x0000000a0810722b */ /* 0x040fe40000000012 */
[----:B------:R-:W-:-:S06]  /*0320*/  DFMA R14, R8, R12, R22 ;  /* 0x0000000c080e722b */ /* 0x000fcc0000000016 */
[----:B------:R-:W-:Y:S02]  /*0330*/  DMUL R16, R16, UR14 ;  /* 0x0000000e10107c28 */ /* 0x000fe40008000000 */
[----:B------:R-:W-:-:S06]  /*0340*/  DMUL R14, R14, -UR16 ;  /* 0x800000100e0e7c28 */ /* 0x000fcc0008000000 */
[----:B--2---:R-:W-:Y:S02]  /*0350*/  DMUL R16, R16, UR22 ;  /* 0x0000001610107c28 */ /* 0x004fe40008000000 */
[----:B------:R-:W-:-:S06]  /*0360*/  DMUL R14, R14, UR22 ;  /* 0x000000160e0e7c28 */ /* 0x000fcc0008000000 */
[----:B------:R-:W-:Y:S02]  /*0370*/  DFMA R16, R12, UR20, R16 ;  /* 0x000000140c107c2b */ /* 0x000fe40008000010 */
[----:B------:R-:W-:-:S06]  /*0380*/  DFMA R14, R10, UR20, R14 ;  /* 0x000000140a0e7c2b */ /* 0x000fcc000800000e */
[----:B------:R-:W-:Y:S02]  /*0390*/  DFMA R24, R16, UR12, R22 ;  /* 0x0000000c10187c2b */ /* 0x000fe40008000016 */
[----:B------:R-:W-:-:S06]  /*03a0*/  DFMA R18, R14, UR12, R18 ;  /* 0x0000000c0e127c2b */ /* 0x000fcc0008000012 */
[----:B------:R-:W-:Y:S02]  /*03b0*/  DMUL R10, R24, -UR16 ;  /* 0x80000010180a7c28 */ /* 0x000fe40008000000 */
[----:B------:R-:W-:-:S06]  /*03c0*/  DMUL R12, R18, UR14 ;  /* 0x0000000e120c7c28 */ /* 0x000fcc0008000000 */
[C---:B------:R-:W-:Y:S02]  /*03d0*/  DFMA R16, R8.reuse, R10, R18 ;  /* 0x0000000a0810722b */ /* 0x040fe40000000012 */
[----:B------:R-:W-:-:S06]  /*03e0*/  DFMA R14, R8, R12, R24 ;  /* 0x0000000c080e722b */ /* 0x000fcc0000000018 */
[----:B------:R-:W-:Y:S02]  /*03f0*/  DMUL R16, R16, UR14 ;  /* 0x0000000e10107c28 */ /* 0x000fe40008000000 */
[----:B------:R-:W-:-:S06]  /*0400*/  DMUL R14, R14, -UR16 ;  /* 0x800000100e0e7c28 */ /* 0x000fcc0008000000 */
[----:B------:R-:W-:Y:S02]  /*0410*/  DMUL R16, R16, UR22 ;  /* 0x0000001610107c28 */ /* 0x000fe40008000000 */
[----:B------:R-:W-:-:S06]  /*0420*/  DMUL R14, R14, UR22 ;  /* 0x000000160e0e7c28 */ /* 0x000fcc0008000000 */
[----:B------:R-:W-:Y:S02]  /*0430*/  DFMA R16, R12, UR20, R16 ;  /* 0x000000140c107c2b */ /* 0x000fe40008000010 */
[----:B------:R-:W-:Y:S01]  /*0440*/  DFMA R14, R10, UR20, R14 ;  /* 0x000000140a0e7c2b */ /* 0x000fe2000800000e */
[----:B------:R-:W-:-:S04]  /*0450*/  IMAD.WIDE.U32 R12, R3, 0x8, R6 ;  /* 0x00000008030c7825 */ /* 0x000fc800078e0006 */
[----:B------:R-:W-:Y:S01]  /*0460*/  VIADD R3, R3, UR7 ;  /* 0x0000000703037c36 */ /* 0x000fe20008000000 */
[----:B------:R-:W-:Y:S01]  /*0470*/  DFMA R28, R16, UR12, R24 ;  /* 0x0000000c101c7c2b */ /* 0x000fe20008000018 */
[----:B------:R-:W-:Y:S01]  /*0480*/  STG.E.64 desc[UR10][R12.64+0x8], R18 ;  /* 0x000008120c007986 */ /* 0x000fe2000c101b0a */
[----:B------:R-:W-:-:S03]  /*0490*/  DFMA R16, R14, UR12, R18 ;  /* 0x0000000c0e107c2b */ /* 0x000fc60008000012 */
[----:B------:R0:W-:Y:S03]  /*04a0*/  STG.E.64 desc[UR10][R12.64], R24 ;  /* 0x000000180c007986 */ /* 0x0001e6000c101b0a */
[----:B------:R-:W-:Y:S02]  /*04b0*/  DMUL R20, R28, -UR16 ;  /* 0x800000101c147c28 */ /* 0x000fe40008000000 */
[----:B------:R-:W-:-:S06]  /*04c0*/  DMUL R22, R16, UR14 ;  /* 0x0000000e10167c28 */ /* 0x000fcc0008000000 */
[C---:B------:R-:W-:Y:S02]  /*04d0*/  DFMA R10, R8.reuse, R20, R16 ;  /* 0x00000014080a722b */ /* 0x040fe40000000010 */
[----:B------:R-:W-:Y:S01]  /*04e0*/  DFMA R14, R8, R22, R28 ;  /* 0x00000016080e722b */ /* 0x000fe2000000001c */
[C---:B0-----:R-:W-:Y:S01]  /*04f0*/  IMAD.WIDE.U32 R12, R2.reuse, 0x8, R6 ;  /* 0x00000008020c7825 */ /* 0x041fe200078e0006 */
[----:B------:R-:W-:-:S04]  /*0500*/  IADD3 R2, PT, PT, R2, UR7, RZ ;  /* 0x0000000702027c10 */ /* 0x000fc8000fffe0ff */
[----:B------:R-:W-:Y:S01]  /*0510*/  DMUL R10, R10, UR14 ;  /* 0x0000000e0a0a7c28 */ /* 0x000fe20008000000 */
[----:B------:R3:W-:Y:S01]  /*0520*/  STG.E.64 desc[UR10][R12.64], R28 ;  /* 0x0000001c0c007986 */ /* 0x0007e2000c101b0a */
[----:B------:R-:W-:-:S03]  /*0530*/  DMUL R14, R14, -UR16 ;  /* 0x800000100e0e7c28 */ /* 0x000fc60008000000 */
[----:B------:R3:W-:Y:S03]  /*0540*/  STG.E.64 desc[UR10][R12.64+0x8], R16 ;  /* 0x000008100c007986 */ /* 0x0007e6000c101b0a */
[----:B------:R-:W-:Y:S02]  /*0550*/  DMUL R10, R10, UR22 ;  /* 0x000000160a0a7c28 */ /* 0x000fe40008000000 */
        /* <DEDUP_REMOVED lines=18> */
[----:B------:R3:W-:Y:S01]  /*0680*/  STG.E.64 desc[UR10][R20.64], R14 ;  /* 0x0000000e14007986 */ /* 0x0007e2000c101b0a */
[----:B------:R-:W-:Y:S01]  /*0690*/  DFMA R18, R24, UR12, R10 ;  /* 0x0000000c18127c2b */ /* 0x000fe2000800000a */
[C---:B------:R-:W-:Y:S02]  /*06a0*/  IMAD.WIDE.U32 R24, R4.reuse, 0x8, R6 ;  /* 0x0000000804187825 */ /* 0x040fe400078e0006 */
[----:B------:R3:W-:Y:S01]  /*06b0*/  STG.E.64 desc[UR10][R20.64+0x8], R10 ;  /* 0x0000080a14007986 */ /* 0x0007e2000c101b0a */
[----:B------:R-:W-:-:S03]  /*06c0*/  IADD3 R4, PT, PT, R4, UR7, RZ ;  /* 0x0000000704047c10 */ /* 0x000fc6000fffe0ff */
[----:B------:R3:W-:Y:S04]  /*06d0*/  STG.E.64 desc[UR10][R24.64], R22 ;  /* 0x0000001618007986 */ /* 0x0007e8000c101b0a */
[----:B------:R3:W-:Y:S01]  /*06e0*/  STG.E.64 desc[UR10][R24.64+0x8], R18 ;  /* 0x0000081218007986 */ /* 0x0007e2000c101b0a */
[----:B------:R-:W-:Y:S05]  /*06f0*/  @P0 BRA `(.L_x_1) ;  /* 0xfffffff800f00947 */ /* 0x000fea000383ffff */
[----:B------:R-:W-:-:S12]  /*0700*/  UIADD3 UR4, UPT, UPT, UR4, 0x1, URZ ;  /* 0x0000000104047890 */ /* 0x000fd8000fffe0ff */
.L_x_0:
[----:B------:R-:W-:-:S13]  /*0710*/  ISETP.NE.AND P0, PT, R0, RZ, PT ;  /* 0x000000ff0000720c */ /* 0x000fda0003f05270 */
[----:B------:R-:W-:Y:S05]  /*0720*/  @!P0 EXIT ;  /* 0x000000000000894d */ /* 0x000fea0003800000 */
[----:B------:R-:W-:Y:S01]  /*0730*/  UIMAD UR4, UR5, UR4, URZ ;  /* 0x00000004050472a4 */ /* 0x000fe2000f8e02ff */
[----:B------:R-:W-:Y:S01]  /*0740*/  IADD3 R0, PT, PT, -R0, RZ, RZ ;  /* 0x000000ff00007210 */ /* 0x000fe20007ffe1ff */
[----:B------:R-:W1:Y:S02]  /*0750*/  LDCU.64 UR8, c[0x0][0x388] ;  /* 0x00007100ff0877ac */ /* 0x000e640008000a00 */
[----:B------:R-:W-:Y:S01]  /*0760*/  USHF.L.U32 UR4, UR4, 0x1, URZ ;  /* 0x0000000104047899 */ /* 0x000fe200080006ff */
[----:B------:R-:W2:Y:S05]  /*0770*/  LDCU.64 UR14, c[0x0][0x390] ;  /* 0x00007200ff0e77ac */ /* 0x000eaa0008000a00 */
[----:B------:R-:W-:Y:S01]  /*0780*/  IMAD.U32 R3, RZ, RZ, UR4 ;  /* 0x00000004ff037e24 */ /* 0x000fe2000f8e00ff */
[----:B------:R-:W4:Y:S06]  /*0790*/  LDCU.128 UR16, c[0x0][0x3a0] ;  /* 0x00007400ff1077ac */ /* 0x000f2c0008000c00 */
.L_x_2:
[----:B0-2---:R-:W-:Y:S01]  /*07a0*/  DMUL R4, R22, -UR14 ;  /* 0x8000000e16047c28 */ /* 0x005fe20008000000 */
[----:B------:R-:W-:Y:S01]  /*07b0*/  IADD3 R0, PT, PT, R0, 0x1, RZ ;  /* 0x0000000100007810 */ /* 0x000fe20007ffe0ff */
[----:B-1-3--:R-:W-:-:S03]  /*07c0*/  DMUL R10, R18, UR8 ;  /* 0x00000008120a7c28 */ /* 0x00afc60008000000 */
[----:B------:R-:W-:-:S03]  /*07d0*/  ISETP.NE.AND P0, PT, R0, RZ, PT ;  /* 0x000000ff0000720c */ /* 0x000fc60003f05270 */
[C---:B------:R-:W-:Y:S02]  /*07e0*/  DFMA R14, R8.reuse, R4, R18 ;  /* 0x00000004080e722b */ /* 0x040fe40000000012 */
[----:B------:R-:W-:-:S06]  /*07f0*/  DFMA R12, R8, R10, R22 ;  /* 0x0000000a080c722b */ /* 0x000fcc0000000016 */
[----:B------:R-:W-:Y:S02]  /*0800*/  DMUL R14, R14, UR8 ;  /* 0x000000080e0e7c28 */ /* 0x000fe40008000000 */
[----:B------:R-:W-:-:S06]  /*0810*/  DMUL R12, R12, -UR14 ;  /* 0x8000000e0c0c7c28 */ /* 0x000fcc0008000000 */
[----:B----4-:R-:W-:Y:S02]  /*0820*/  DMUL R14, R14, UR18 ;  /* 0x000000120e0e7c28 */ /* 0x010fe40008000000 */
[----:B------:R-:W-:-:S06]  /*0830*/  DMUL R12, R12, UR18 ;  /* 0x000000120c0c7c28 */ /* 0x000fcc0008000000 */
[----:B------:R-:W-:Y:S02]  /*0840*/  DFMA R14, R10, UR16, R14 ;  /* 0x000000100a0e7c2b */ /* 0x000fe4000800000e */
[----:B------:R-:W-:Y:S01]  /*0850*/  DFMA R12, R4, UR16, R12 ;  /* 0x00000010040c7c2b */ /* 0x000fe2000800000c */
[C---:B------:R-:W-:Y:S01]  /*0860*/  IMAD.WIDE.U32 R4, R3.reuse, 0x8, R6 ;  /* 0x0000000803047825 */ /* 0x040fe200078e0006 */
[----:B------:R-:W-:-:S04]  /*0870*/  IADD3 R3, PT, PT, R3, UR6, RZ ;  /* 0x0000000603037c10 */ /* 0x000fc8000fffe0ff */
[----:B------:R-:W-:Y:S02]  /*0880*/  DFMA R22, R14, UR12, R22 ;  /* 0x0000000c0e167c2b */ /* 0x000fe40008000016 */
[----:B------:R-:W-:-:S05]  /*0890*/  DFMA R18, R12, UR12, R18 ;  /* 0x0000000c0c127c2b */ /* 0x000fca0008000012 */
[----:B------:R0:W-:Y:S04]  /*08a0*/  STG.E.64 desc[UR10][R4.64], R22 ;  /* 0x0000001604007986 */ /* 0x0001e8000c101b0a */
[----:B------:R0:W-:Y:S01]  /*08b0*/  STG.E.64 desc[UR10][R4.64+0x8], R18 ;  /* 0x0000081204007986 */ /* 0x0001e2000c101b0a */
[----:B------:R-:W-:Y:S05]  /*08c0*/  @P0 BRA `(.L_x_2) ;  /* 0xfffffffc00b40947 */ /* 0x000fea000383ffff */
[----:B------:R-:W-:Y:S05]  /*08d0*/  EXIT ;  /* 0x000000000000794d */ /* 0x000fea0003800000 */
.L_x_3:
[----:B------:R-:W-:-:S00]  /*08e0*/  BRA `(.L_x_3) ;  /* 0xfffffffc00fc7947 */ /* 0x000fc0000383ffff */
[----:B------:R-:W-:-:S00]  /*08f0*/  NOP ;  /* 0x0000000000007918 */ /* 0x000fc00000000000 */
        /* <DEDUP_REMOVED lines=8> */
.L_x_4:


//--------------------- .nv.shared.reserved.0     --------------------------
	.section	.nv.shared.reserved.0,"aw",@nobits
	.weak		__nv_reservedSMEM_offset_0_alias
	.size		__nv_reservedSMEM_offset_0_alias, 0, 64
	.other		__nv_reservedSMEM_offset_0_alias,@"STO_CUDA_RESERVED_SHARED STV_DEFAULT"
__nv_reservedSMEM_offset_0_alias:
	.zero		0
	.zero		64


//--------------------- .nv.constant0._Z8rk2_cudaddddddjPdS_ --------------------------
	.section	.nv.constant0._Z8rk2_cudaddddddjPdS_,"a",@progbits
	.sectionflags	@""
	.align	4
.nv.constant0._Z8rk2_cudaddddddjPdS_:
	.zero		968


//--------------------- SYMBOLS --------------------------

	.type		.nv.reservedSmem.offset0,@object
	.size		.nv.reservedSmem.offset0,0x4
